	.headerflags	@"EF_CUDA_TEXMODE_UNIFIED EF_CUDA_64BIT_ADDRESS EF_CUDA_ACCELERATORS EF_CUDA_SM90 EF_CUDA_VIRTUAL_SM(EF_CUDA_SM90)"
	.elftype	@"ET_EXEC"


//--------------------- .nv.info                  --------------------------
	.section	.nv.info,"",@"SHT_CUDA_INFO"
	.align	4


	//----- nvinfo : EIATTR_REGCOUNT
	.align		4
        /*0000*/ 	.byte	0x04, 0x2f
        /*0002*/ 	.short	(.L_1 - .L_0)
	.align		4
.L_0:
        /*0004*/ 	.word	index@(triton_poi_fused_sum_1)
        /*0008*/ 	.word	0x00000018


	//----- nvinfo : EIATTR_MIN_STACK_SIZE
	.align		4
.L_1:
        /*000c*/ 	.byte	0x04, 0x12
        /*000e*/ 	.short	(.L_3 - .L_2)
	.align		4
.L_2:
        /*0010*/ 	.word	index@(triton_poi_fused_sum_1)
        /*0014*/ 	.word	0x00000000


	//----- nvinfo : EIATTR_FRAME_SIZE
	.align		4
.L_3:
        /*0018*/ 	.byte	0x04, 0x11
        /*001a*/ 	.short	(.L_5 - .L_4)
	.align		4
.L_4:
        /*001c*/ 	.word	index@(triton_poi_fused_sum_1)
        /*0020*/ 	.word	0x00000000


	//----- nvinfo : EIATTR_MIN_STACK_SIZE
	.align		4
.L_5:
        /*0024*/ 	.byte	0x04, 0x12
        /*0026*/ 	.short	(.L_7 - .L_6)
	.align		4
.L_6:
        /*0028*/ 	.word	index@(triton_poi_fused_sum_1)
        /*002c*/ 	.word	0x00000000
.L_7:


//--------------------- .nv.info.triton_poi_fused_sum_1 --------------------------
	.section	.nv.info.triton_poi_fused_sum_1,"",@"SHT_CUDA_INFO"
	.sectionflags	@""
	.align	4


	//----- nvinfo : EIATTR_CUDA_API_VERSION
	.align		4
        /*0000*/ 	.byte	0x04, 0x37
        /*0002*/ 	.short	(.L_9 - .L_8)
.L_8:
        /*0004*/ 	.word	0x0000007c


	//----- nvinfo : EIATTR_KPARAM_INFO
	.align		4
.L_9:
        /*0008*/ 	.byte	0x04, 0x17
        /*000a*/ 	.short	(.L_11 - .L_10)
.L_10:
        /*000c*/ 	.word	0x00000000
        /*0010*/ 	.short	0x0002
        /*0012*/ 	.short	0x0010
        /*0014*/ 	.byte	0x00, 0xf0, 0x11, 0x00


	//----- nvinfo : EIATTR_KPARAM_INFO
	.align		4
.L_11:
        /*0018*/ 	.byte	0x04, 0x17
        /*001a*/ 	.short	(.L_13 - .L_12)
.L_12:
        /*001c*/ 	.word	0x00000000
        /*0020*/ 	.short	0x0001
        /*0022*/ 	.short	0x0008
        /*0024*/ 	.byte	0x00, 0xf4, 0x21, 0x00


	//----- nvinfo : EIATTR_KPARAM_INFO
	.align		4
.L_13:
        /*0028*/ 	.byte	0x04, 0x17
        /*002a*/ 	.short	(.L_15 - .L_14)
.L_14:
        /*002c*/ 	.word	0x00000000
        /*0030*/ 	.short	0x0000
        /*0032*/ 	.short	0x0000
        /*0034*/ 	.byte	0x00, 0xf4, 0x21, 0x00


	//----- nvinfo : EIATTR_SPARSE_MMA_MASK
	.align		4
.L_15:
        /*0038*/ 	.byte	0x03, 0x50
        /*003a*/ 	.short	0x0000


	//----- nvinfo : EIATTR_MAXREG_COUNT
	.align		4
        /*003c*/ 	.byte	0x03, 0x1b
        /*003e*/ 	.short	0x00ff


	//----- nvinfo : EIATTR_EXIT_INSTR_OFFSETS
	.align		4
        /*0040*/ 	.byte	0x04, 0x1c
        /*0042*/ 	.short	(.L_17 - .L_16)


	//   ....[0]....
.L_16:
        /*0044*/ 	.word	0x00000200


	//   ....[1]....
        /*0048*/ 	.word	0x00000220


	//----- nvinfo : EIATTR_REQNTID
	.align		4
.L_17:
        /*004c*/ 	.byte	0x04, 0x10
        /*004e*/ 	.short	(.L_19 - .L_18)
.L_18:
        /*0050*/ 	.word	0x00000020
        /*0054*/ 	.word	0x00000001
        /*0058*/ 	.word	0x00000001


	//----- nvinfo : EIATTR_CBANK_PARAM_SIZE
	.align		4
.L_19:
        /*005c*/ 	.byte	0x03, 0x19
        /*005e*/ 	.short	0x0014


	//----- nvinfo : EIATTR_PARAM_CBANK
	.align		4
        /*0060*/ 	.byte	0x04, 0x0a
        /*0062*/ 	.short	(.L_21 - .L_20)
	.align		4
.L_20:
        /*0064*/ 	.word	index@(.nv.constant0.triton_poi_fused_sum_1)
        /*0068*/ 	.short	0x0210
        /*006a*/ 	.short	0x0014


	//----- nvinfo : EIATTR_SW_WAR
	.align		4
.L_21:
        /*006c*/ 	.byte	0x04, 0x36
        /*006e*/ 	.short	(.L_23 - .L_22)
.L_22:
        /*0070*/ 	.word	0x00000008
.L_23:


//--------------------- .nv.callgraph             --------------------------
	.section	.nv.callgraph,"",@"SHT_CUDA_CALLGRAPH"
	.align	4
	.sectionentsize	8
	.align		4
        /*0000*/ 	.word	0x00000000
	.align		4
        /*0004*/ 	.word	0xffffffff
	.align		4
        /*0008*/ 	.word	0x00000000
	.align		4
        /*000c*/ 	.word	0xfffffffe
	.align		4
        /*0010*/ 	.word	0x00000000
	.align		4
        /*0014*/ 	.word	0xfffffffd
	.align		4
        /*0018*/ 	.word	0x00000000
	.align		4
        /*001c*/ 	.word	0xfffffffc


//--------------------- .text.triton_poi_fused_sum_1 --------------------------
	.section	.text.triton_poi_fused_sum_1,"ax",@progbits
	.align	128
        .global         triton_poi_fused_sum_1
        .type           triton_poi_fused_sum_1,@function
        .size           triton_poi_fused_sum_1,(.L_x_1 - triton_poi_fused_sum_1)
        .other          triton_poi_fused_sum_1,@"STO_CUDA_ENTRY STV_DEFAULT"
triton_poi_fused_sum_1:
.text.triton_poi_fused_sum_1:
[----:B------:R-:W0:Y:S02]  /*0000*/  LDC R1, c[0x0][0x28] ;  /* 0x00000a00ff017b82 */ /* 0x000e240000000800 */
[----:B------:R-:W1:Y:S01]  /*0010*/  S2R R0, SR_TID.X ;  /* 0x0000000000007919 */ /* 0x000e620000002100 */
[----:B------:R-:W2:Y:S01]  /*0020*/  LDC.64 R8, c[0x0][0x210] ;  /* 0x00008400ff087b82 */ /* 0x000ea20000000a00 */
[----:B------:R-:W-:Y:S02]  /*0030*/  CS2R R12, SRZ ;  /* 0x00000000000c7805 */ /* 0x000fe4000001ff00 */
[----:B------:R-:W-:Y:S01]  /*0040*/  CS2R R14, SRZ ;  /* 0x00000000000e7805 */ /* 0x000fe2000001ff00 */
[----:B------:R-:W3:Y:S01]  /*0050*/  S2R R11, SR_CTAID.X ;  /* 0x00000000000b7919 */ /* 0x000ee20000002500 */
[----:B------:R-:W-:Y:S01]  /*0060*/  ULDC.64 UR4, c[0x0][0x208] ;  /* 0x0000820000047ab9 */ /* 0x000fe20000000a00 */
[----:B------:R-:W-:Y:S02]  /*0070*/  CS2R R16, SRZ ;  /* 0x0000000000107805 */ /* 0x000fe4000001ff00 */
[----:B-1----:R-:W-:-:S04]  /*0080*/  SHF.L.U32 R0, R0, 0x1, RZ ;  /* 0x0000000100007819 */ /* 0x002fc800000006ff */
[----:B------:R-:W-:-:S04]  /*0090*/  LOP3.LUT R0, R0, 0x3e, RZ, 0xc0, !PT ;  /* 0x0000003e00007812 */ /* 0x000fc800078ec0ff */
[----:B---3--:R-:W-:-:S04]  /*00a0*/  LEA R11, R11, R0, 0x6 ;  /* 0x000000000b0b7211 */ /* 0x008fc800078e30ff */
[C---:B------:R-:W-:Y:S01]  /*00b0*/  ISETP.GE.AND P0, PT, R11.reuse, 0x40, PT ;  /* 0x000000400b00780c */ /* 0x040fe20003f06270 */
[--C-:B--2---:R-:W-:Y:S01]  /*00c0*/  IMAD.WIDE R2, R11, 0x4, R8.reuse ;  /* 0x000000040b027825 */ /* 0x104fe200078e0208 */
[----:B------:R-:W-:Y:S02]  /*00d0*/  IADD3 R5, R11, 0x40, RZ ;  /* 0x000000400b057810 */ /* 0x000fe40007ffe0ff */
[----:B------:R-:W-:Y:S02]  /*00e0*/  IADD3 R7, R11, 0x80, RZ ;  /* 0x000000800b077810 */ /* 0x000fe40007ffe0ff */
[----:B------:R-:W-:Y:S01]  /*00f0*/  IADD3 R19, R11, 0xc0, RZ ;  /* 0x000000c00b137810 */ /* 0x000fe20007ffe0ff */
[----:B------:R-:W-:-:S04]  /*0100*/  IMAD.WIDE R4, R5, 0x4, R8 ;  /* 0x0000000405047825 */ /* 0x000fc800078e0208 */
[--C-:B------:R-:W-:Y:S02]  /*0110*/  IMAD.WIDE R6, R7, 0x4, R8.reuse ;  /* 0x0000000407067825 */ /* 0x100fe400078e0208 */
[----:B------:R1:W2:Y:S02]  /*0120*/  @!P0 LDG.E.64 R12, desc[UR4][R2.64] ;  /* 0x00000004020c8981 */ /* 0x0002a4000c1e1b00 */
[----:B------:R-:W-:Y:S02]  /*0130*/  IMAD.WIDE R8, R19, 0x4, R8 ;  /* 0x0000000413087825 */ /* 0x000fe400078e0208 */
[----:B------:R-:W2:Y:S01]  /*0140*/  @!P0 LDG.E.64 R14, desc[UR4][R4.64] ;  /* 0x00000004040e8981 */ /* 0x000ea2000c1e1b00 */
[----:B------:R-:W-:-:S03]  /*0150*/  CS2R R18, SRZ ;  /* 0x0000000000127805 */ /* 0x000fc6000001ff00 */
[----:B------:R-:W3:Y:S01]  /*0160*/  @!P0 LDG.E.64 R16, desc[UR4][R6.64] ;  /* 0x0000000406108981 */ /* 0x000ee2000c1e1b00 */
[----:B-1----:R-:W1:Y:S03]  /*0170*/  LDC.64 R2, c[0x0][0x218] ;  /* 0x00008600ff027b82 */ /* 0x002e660000000a00 */
[----:B------:R-:W4:Y:S01]  /*0180*/  @!P0 LDG.E.64 R18, desc[UR4][R8.64] ;  /* 0x0000000408128981 */ /* 0x000f22000c1e1b00 */
[----:B-1----:R-:W-:-:S04]  /*0190*/  IMAD.WIDE R2, R11, 0x4, R2 ;  /* 0x000000040b027825 */ /* 0x002fc800078e0202 */
[----:B--2---:R-:W-:Y:S01]  /*01a0*/  FADD R21, R14, R12 ;  /* 0x0000000c0e157221 */ /* 0x004fe20000000000 */
[----:B------:R-:W-:-:S03]  /*01b0*/  FADD R0, R15, R13 ;  /* 0x0000000d0f007221 */ /* 0x000fc60000000000 */
[----:B---3--:R-:W-:Y:S01]  /*01c0*/  FADD R21, R21, R16 ;  /* 0x0000001015157221 */ /* 0x008fe20000000000 */
[----:B------:R-:W-:-:S03]  /*01d0*/  FADD R0, R0, R17 ;  /* 0x0000001100007221 */ /* 0x000fc60000000000 */
[----:B----4-:R-:W-:Y:S01]  /*01e0*/  FADD R18, R21, R18 ;  /* 0x0000001215127221 */ /* 0x010fe20000000000 */
[----:B------:R-:W-:Y:S01]  /*01f0*/  FADD R19, R0, R19 ;  /* 0x0000001300137221 */ /* 0x000fe20000000000 */
[----:B------:R-:W-:Y:S06]  /*0200*/  @P0 EXIT ;  /* 0x000000000000094d */ /* 0x000fec0003800000 */
[----:B------:R-:W-:Y:S01]  /*0210*/  STG.E.64 desc[UR4][R2.64], R18 ;  /* 0x0000001202007986 */ /* 0x000fe2000c101b04 */
[----:B------:R-:W-:Y:S05]  /*0220*/  EXIT ;  /* 0x000000000000794d */ /* 0x000fea0003800000 */
.L_x_0:
[----:B------:R-:W-:-:S00]  /*0230*/  BRA `(.L_x_0) ;  /* 0xfffffffc00fc7947 */ /* 0x000fc0000383ffff */
[----:B------:R-:W-:-:S00]  /*0240*/  NOP ;  /* 0x0000000000007918 */ /* 0x000fc00000000000 */
        /* <DEDUP_REMOVED lines=11> */
.L_x_1:


//--------------------- .nv.constant0.triton_poi_fused_sum_1 --------------------------
	.section	.nv.constant0.triton_poi_fused_sum_1,"a",@progbits
	.sectionflags	@""
	.align	4
.nv.constant0.triton_poi_fused_sum_1:
	.zero		548
